//
// Generated by NVIDIA NVVM Compiler
//
// Compiler Build ID: CL-36424714
// Cuda compilation tools, release 13.0, V13.0.88
// Based on NVVM 20.0.0
//

.version 9.0
.target sm_100
.address_size 64

	// .globl	_Z11bucket_initPii

.visible .entry _Z11bucket_initPii(
	.param .u64 .ptr .align 1 _Z11bucket_initPii_param_0,
	.param .u32 _Z11bucket_initPii_param_1
)
{
	.reg .pred 	%p<2>;
	.reg .b32 	%r<7>;
	.reg .b64 	%rd<5>;

	ld.param.u64 	%rd1, [_Z11bucket_initPii_param_0];
	ld.param.u32 	%r2, [_Z11bucket_initPii_param_1];
	mov.u32 	%r3, %ctaid.x;
	mov.u32 	%r4, %ntid.x;
	mov.u32 	%r5, %tid.x;
	mad.lo.s32 	%r1, %r3, %r4, %r5;
	setp.ge.s32 	%p1, %r1, %r2;
	@%p1 bra 	$L__BB0_2;
	cvta.to.global.u64 	%rd2, %rd1;
	mul.wide.s32 	%rd3, %r1, 4;
	add.s64 	%rd4, %rd2, %rd3;
	mov.b32 	%r6, 0;
	st.global.u32 	[%rd4], %r6;
$L__BB0_2:
	ret;

}
	// .globl	_Z16bucket_reductionPiS_i
.visible .entry _Z16bucket_reductionPiS_i(
	.param .u64 .ptr .align 1 _Z16bucket_reductionPiS_i_param_0,
	.param .u64 .ptr .align 1 _Z16bucket_reductionPiS_i_param_1,
	.param .u32 _Z16bucket_reductionPiS_i_param_2
)
{
	.reg .pred 	%p<2>;
	.reg .b32 	%r<8>;
	.reg .b64 	%rd<9>;

	ld.param.u64 	%rd1, [_Z16bucket_reductionPiS_i_param_0];
	ld.param.u64 	%rd2, [_Z16bucket_reductionPiS_i_param_1];
	ld.param.u32 	%r2, [_Z16bucket_reductionPiS_i_param_2];
	mov.u32 	%r3, %ctaid.x;
	mov.u32 	%r4, %ntid.x;
	mov.u32 	%r5, %tid.x;
	mad.lo.s32 	%r1, %r3, %r4, %r5;
	setp.ge.s32 	%p1, %r1, %r2;
	@%p1 bra 	$L__BB1_2;
	cvta.to.global.u64 	%rd3, %rd2;
	cvta.to.global.u64 	%rd4, %rd1;
	mul.wide.s32 	%rd5, %r1, 4;
	add.s64 	%rd6, %rd3, %rd5;
	ld.global.u32 	%r6, [%rd6];
	mul.wide.s32 	%rd7, %r6, 4;
	add.s64 	%rd8, %rd4, %rd7;
	atom.global.add.u32 	%r7, [%rd8], 1;
$L__BB1_2:
	ret;

}
	// .globl	_Z11bucket_scanPiS_i
.visible .entry _Z11bucket_scanPiS_i(
	.param .u64 .ptr .align 1 _Z11bucket_scanPiS_i_param_0,
	.param .u64 .ptr .align 1 _Z11bucket_scanPiS_i_param_1,
	.param .u32 _Z11bucket_scanPiS_i_param_2
)
{
	.reg .pred 	%p<6>;
	.reg .b32 	%r<15>;
	.reg .b64 	%rd<10>;

	ld.param.u64 	%rd4, [_Z11bucket_scanPiS_i_param_0];
	ld.param.u64 	%rd5, [_Z11bucket_scanPiS_i_param_1];
	ld.param.u32 	%r4, [_Z11bucket_scanPiS_i_param_2];
	cvta.to.global.u64 	%rd1, %rd5;
	mov.u32 	%r5, %ctaid.x;
	mov.u32 	%r6, %ntid.x;
	mov.u32 	%r7, %tid.x;
	mad.lo.s32 	%r1, %r5, %r6, %r7;
	setp.ge.s32 	%p1, %r1, %r4;
	setp.lt.s32 	%p2, %r4, 2;
	or.pred  	%p3, %p1, %p2;
	@%p3 bra 	$L__BB2_5;
	cvta.to.global.u64 	%rd6, %rd4;
	mul.wide.s32 	%rd7, %r1, 4;
	add.s64 	%rd2, %rd6, %rd7;
	add.s64 	%rd3, %rd1, %rd7;
	mov.b32 	%r14, 1;
$L__BB2_2:
	ld.global.u32 	%r9, [%rd2];
	st.global.u32 	[%rd3], %r9;
	bar.sync 	0;
	setp.lt.s32 	%p4, %r1, %r14;
	@%p4 bra 	$L__BB2_4;
	sub.s32 	%r10, %r1, %r14;
	mul.wide.s32 	%rd8, %r10, 4;
	add.s64 	%rd9, %rd1, %rd8;
	ld.global.u32 	%r11, [%rd9];
	ld.global.u32 	%r12, [%rd2];
	add.s32 	%r13, %r12, %r11;
	st.global.u32 	[%rd2], %r13;
$L__BB2_4:
	bar.sync 	0;
	shl.b32 	%r14, %r14, 1;
	setp.lt.s32 	%p5, %r14, %r4;
	@%p5 bra 	$L__BB2_2;
$L__BB2_5:
	ret;

}
	// .globl	_Z11bucket_sortPiS_ii
.visible .entry _Z11bucket_sortPiS_ii(
	.param .u64 .ptr .align 1 _Z11bucket_sortPiS_ii_param_0,
	.param .u64 .ptr .align 1 _Z11bucket_sortPiS_ii_param_1,
	.param .u32 _Z11bucket_sortPiS_ii_param_2,
	.param .u32 _Z11bucket_sortPiS_ii_param_3
)
{
	.reg .pred 	%p<6>;
	.reg .b32 	%r<14>;
	.reg .b64 	%rd<9>;

	ld.param.u64 	%rd4, [_Z11bucket_sortPiS_ii_param_0];
	ld.param.u64 	%rd5, [_Z11bucket_sortPiS_ii_param_1];
	ld.param.u32 	%r4, [_Z11bucket_sortPiS_ii_param_2];
	ld.param.u32 	%r5, [_Z11bucket_sortPiS_ii_param_3];
	mov.u32 	%r6, %ctaid.x;
	mov.u32 	%r7, %ntid.x;
	mov.u32 	%r8, %tid.x;
	mad.lo.s32 	%r1, %r6, %r7, %r8;
	setp.ge.s32 	%p1, %r1, %r5;
	@%p1 bra 	$L__BB3_7;
	cvta.to.global.u64 	%rd6, %rd5;
	mul.wide.s32 	%rd7, %r1, 4;
	add.s64 	%rd1, %rd6, %rd7;
	mov.b32 	%r9, 0;
	st.global.u32 	[%rd1], %r9;
	setp.lt.s32 	%p2, %r4, 2;
	@%p2 bra 	$L__BB3_7;
	cvta.to.global.u64 	%rd2, %rd4;
	mov.b32 	%r13, 1;
$L__BB3_3:
	mul.wide.u32 	%rd8, %r13, 4;
	add.s64 	%rd3, %rd2, %rd8;
	ld.global.u32 	%r11, [%rd3+-4];
	setp.lt.s32 	%p3, %r1, %r11;
	@%p3 bra 	$L__BB3_6;
	ld.global.u32 	%r12, [%rd3];
	setp.ge.s32 	%p4, %r1, %r12;
	@%p4 bra 	$L__BB3_6;
	st.global.u32 	[%rd1], %r13;
	bra.uni 	$L__BB3_7;
$L__BB3_6:
	add.s32 	%r13, %r13, 1;
	setp.ne.s32 	%p5, %r13, %r4;
	@%p5 bra 	$L__BB3_3;
$L__BB3_7:
	ret;

}


// ===== COMPILED SASS (sm_100) =====

	.target	sm_100

	.elftype	@"ET_EXEC"


//--------------------- .note.nv.tkinfo           --------------------------
	.section	.note.nv.tkinfo,"",@"SHT_NOTE"
	.sectionflags	@"SHF_NOTE_NV_TKINFO"
	.tkinfo
        /*0018*/ 	.word	0x00000002
        /*0030*/ 	.string	""
        /*0030*/ 	.string	"ptxas"
        /*0030*/ 	.string	"Cuda compilation tools, release 13.0, V13.0.88"
        /*0030*/ 	.string	"Build cuda_13.0.r13.0/compiler.36424714_0"
        /*0030*/ 	.string	"-arch sm_100 -m 64 "



//--------------------- .note.nv.cuinfo           --------------------------
	.section	.note.nv.cuinfo,"",@"SHT_NOTE"
	.sectionflags	@"SHF_NOTE_NV_CUINFO"
        /*0018*/ 	.short	0x0002
        /*001a*/ 	.short	0x0064
        /*001c*/ 	.short	0x0082
	.zero		2


//--------------------- .nv.info                  --------------------------
	.section	.nv.info,"",@"SHT_CUDA_INFO"
	.align	4


	//----- nvinfo : EIATTR_REGCOUNT
	.align		4
        /*0000*/ 	.byte	0x04, 0x2f
        /*0002*/ 	.short	(.L_1 - .L_0)
	.align		4
.L_0:
        /*0004*/ 	.word	index@(_Z11bucket_initPii)
        /*0008*/ 	.word	0x00000008


	//----- nvinfo : EIATTR_FRAME_SIZE
	.align		4
.L_1:
        /*000c*/ 	.byte	0x04, 0x11
        /*000e*/ 	.short	(.L_3 - .L_2)
	.align		4
.L_2:
        /*0010*/ 	.word	index@(_Z11bucket_initPii)
        /*0014*/ 	.word	0x00000000


	//----- nvinfo : EIATTR_REGCOUNT
	.align		4
.L_3:
        /*0018*/ 	.byte	0x04, 0x2f
        /*001a*/ 	.short	(.L_5 - .L_4)
	.align		4
.L_4:
        /*001c*/ 	.word	index@(_Z16bucket_reductionPiS_i)
        /*0020*/ 	.word	0x0000000a


	//----- nvinfo : EIATTR_FRAME_SIZE
	.align		4
.L_5:
        /*0024*/ 	.byte	0x04, 0x11
        /*0026*/ 	.short	(.L_7 - .L_6)
	.align		4
.L_6:
        /*0028*/ 	.word	index@(_Z16bucket_reductionPiS_i)
        /*002c*/ 	.word	0x00000000


	//----- nvinfo : EIATTR_REGCOUNT
	.align		4
.L_7:
        /*0030*/ 	.byte	0x04, 0x2f
        /*0032*/ 	.short	(.L_9 - .L_8)
	.align		4
.L_8:
        /*0034*/ 	.word	index@(_Z11bucket_scanPiS_i)
        /*0038*/ 	.word	0x00000010


	//----- nvinfo : EIATTR_FRAME_SIZE
	.align		4
.L_9:
        /*003c*/ 	.byte	0x04, 0x11
        /*003e*/ 	.short	(.L_11 - .L_10)
	.align		4
.L_10:
        /*0040*/ 	.word	index@(_Z11bucket_scanPiS_i)
        /*0044*/ 	.word	0x00000000


	//----- nvinfo : EIATTR_REGCOUNT
	.align		4
.L_11:
        /*0048*/ 	.byte	0x04, 0x2f
        /*004a*/ 	.short	(.L_13 - .L_12)
	.align		4
.L_12:
        /*004c*/ 	.word	index@(_Z11bucket_sortPiS_ii)
        /*0050*/ 	.word	0x0000000e


	//----- nvinfo : EIATTR_FRAME_SIZE
	.align		4
.L_13:
        /*0054*/ 	.byte	0x04, 0x11
        /*0056*/ 	.short	(.L_15 - .L_14)
	.align		4
.L_14:
        /*0058*/ 	.word	index@(_Z11bucket_sortPiS_ii)
        /*005c*/ 	.word	0x00000000


	//----- nvinfo : EIATTR_MIN_STACK_SIZE
	.align		4
.L_15:
        /*0060*/ 	.byte	0x04, 0x12
        /*0062*/ 	.short	(.L_17 - .L_16)
	.align		4
.L_16:
        /*0064*/ 	.word	index@(_Z11bucket_sortPiS_ii)
        /*0068*/ 	.word	0x00000000


	//----- nvinfo : EIATTR_MIN_STACK_SIZE
	.align		4
.L_17:
        /*006c*/ 	.byte	0x04, 0x12
        /*006e*/ 	.short	(.L_19 - .L_18)
	.align		4
.L_18:
        /*0070*/ 	.word	index@(_Z11bucket_scanPiS_i)
        /*0074*/ 	.word	0x00000000


	//----- nvinfo : EIATTR_MIN_STACK_SIZE
	.align		4
.L_19:
        /*0078*/ 	.byte	0x04, 0x12
        /*007a*/ 	.short	(.L_21 - .L_20)
	.align		4
.L_20:
        /*007c*/ 	.word	index@(_Z16bucket_reductionPiS_i)
        /*0080*/ 	.word	0x00000000


	//----- nvinfo : EIATTR_MIN_STACK_SIZE
	.align		4
.L_21:
        /*0084*/ 	.byte	0x04, 0x12
        /*0086*/ 	.short	(.L_23 - .L_22)
	.align		4
.L_22:
        /*0088*/ 	.word	index@(_Z11bucket_initPii)
        /*008c*/ 	.word	0x00000000
.L_23:


//--------------------- .nv.compat                --------------------------
	.section	.nv.compat,"",@"SHT_CUDA_COMPAT_INFO"
	.align	4
        /*0000*/ 	.byte	0x02, 0x09, 0x00, 0x00, 0x02, 0x02, 0x01, 0x00, 0x02, 0x05, 0x05, 0x00, 0x03, 0x07, 0x01, 0x01
        /*0010*/ 	.byte	0x02, 0x03, 0x00, 0x00, 0x02, 0x06, 0x01, 0x00, 0x04, 0x0b, 0x08, 0x00, 0x09, 0x00, 0x00, 0x00
        /*0020*/ 	.byte	0x00, 0x00, 0x00, 0x00


//--------------------- .nv.info._Z11bucket_sortPiS_ii --------------------------
	.section	.nv.info._Z11bucket_sortPiS_ii,"",@"SHT_CUDA_INFO"
	.sectionflags	@""
	.align	4


	//----- nvinfo : EIATTR_CUDA_API_VERSION
	.align		4
        /*0000*/ 	.byte	0x04, 0x37
        /*0002*/ 	.short	(.L_25 - .L_24)
.L_24:
        /*0004*/ 	.word	0x00000082


	//----- nvinfo : EIATTR_KPARAM_INFO
	.align		4
.L_25:
        /*0008*/ 	.byte	0x04, 0x17
        /*000a*/ 	.short	(.L_27 - .L_26)
.L_26:
        /*000c*/ 	.word	0x00000000
        /*0010*/ 	.short	0x0003
        /*0012*/ 	.short	0x0014
        /*0014*/ 	.byte	0x00, 0xf0, 0x11, 0x00


	//----- nvinfo : EIATTR_KPARAM_INFO
	.align		4
.L_27:
        /*0018*/ 	.byte	0x04, 0x17
        /*001a*/ 	.short	(.L_29 - .L_28)
.L_28:
        /*001c*/ 	.word	0x00000000
        /*0020*/ 	.short	0x0002
        /*0022*/ 	.short	0x0010
        /*0024*/ 	.byte	0x00, 0xf0, 0x11, 0x00


	//----- nvinfo : EIATTR_KPARAM_INFO
	.align		4
.L_29:
        /*0028*/ 	.byte	0x04, 0x17
        /*002a*/ 	.short	(.L_31 - .L_30)
.L_30:
        /*002c*/ 	.word	0x00000000
        /*0030*/ 	.short	0x0001
        /*0032*/ 	.short	0x0008
        /*0034*/ 	.byte	0x00, 0xf5, 0x21, 0x00


	//----- nvinfo : EIATTR_KPARAM_INFO
	.align		4
.L_31:
        /*0038*/ 	.byte	0x04, 0x17
        /*003a*/ 	.short	(.L_33 - .L_32)
.L_32:
        /*003c*/ 	.word	0x00000000
        /*0040*/ 	.short	0x0000
        /*0042*/ 	.short	0x0000
        /*0044*/ 	.byte	0x00, 0xf5, 0x21, 0x00


	//----- nvinfo : EIATTR_SPARSE_MMA_MASK
	.align		4
.L_33:
        /*0048*/ 	.byte	0x03, 0x50
        /*004a*/ 	.short	0x0000


	//----- nvinfo : EIATTR_MAXREG_COUNT
	.align		4
        /*004c*/ 	.byte	0x03, 0x1b
        /*004e*/ 	.short	0x00ff


	//----- nvinfo : EIATTR_MERCURY_ISA_VERSION
	.align		4
        /*0050*/ 	.byte	0x03, 0x5f
        /*0052*/ 	.short	0x0101


	//----- nvinfo : EIATTR_VRC_CTA_INIT_COUNT
	.align		4
        /*0054*/ 	.byte	0x02, 0x4a
	.zero		1
	.zero		1


	//----- nvinfo : EIATTR_EXIT_INSTR_OFFSETS
	.align		4
        /*0058*/ 	.byte	0x04, 0x1c
        /*005a*/ 	.short	(.L_35 - .L_34)


	//   ....[0]....
.L_34:
        /*005c*/ 	.word	0x00000070


	//   ....[1]....
        /*0060*/ 	.word	0x000000e0


	//   ....[2]....
        /*0064*/ 	.word	0x000001e0


	//   ....[3]....
        /*0068*/ 	.word	0x00000200


	//----- nvinfo : EIATTR_CRS_STACK_SIZE
	.align		4
.L_35:
        /*006c*/ 	.byte	0x04, 0x1e
        /*006e*/ 	.short	(.L_37 - .L_36)
.L_36:
        /*0070*/ 	.word	0x00000000


	//----- nvinfo : EIATTR_CBANK_PARAM_SIZE
	.align		4
.L_37:
        /*0074*/ 	.byte	0x03, 0x19
        /*0076*/ 	.short	0x0018


	//----- nvinfo : EIATTR_PARAM_CBANK
	.align		4
        /*0078*/ 	.byte	0x04, 0x0a
        /*007a*/ 	.short	(.L_39 - .L_38)
	.align		4
.L_38:
        /*007c*/ 	.word	index@(.nv.constant0._Z11bucket_sortPiS_ii)
        /*0080*/ 	.short	0x0380
        /*0082*/ 	.short	0x0018


	//----- nvinfo : EIATTR_SW_WAR
	.align		4
.L_39:
        /*0084*/ 	.byte	0x04, 0x36
        /*0086*/ 	.short	(.L_41 - .L_40)
.L_40:
        /*0088*/ 	.word	0x00000008
.L_41:


//--------------------- .nv.info._Z11bucket_scanPiS_i --------------------------
	.section	.nv.info._Z11bucket_scanPiS_i,"",@"SHT_CUDA_INFO"
	.sectionflags	@""
	.align	4


	//----- nvinfo : EIATTR_CUDA_API_VERSION
	.align		4
        /*0000*/ 	.byte	0x04, 0x37
        /*0002*/ 	.short	(.L_43 - .L_42)
.L_42:
        /*0004*/ 	.word	0x00000082


	//----- nvinfo : EIATTR_KPARAM_INFO
	.align		4
.L_43:
        /*0008*/ 	.byte	0x04, 0x17
        /*000a*/ 	.short	(.L_45 - .L_44)
.L_44:
        /*000c*/ 	.word	0x00000000
        /*0010*/ 	.short	0x0002
        /*0012*/ 	.short	0x0010
        /*0014*/ 	.byte	0x00, 0xf0, 0x11, 0x00


	//----- nvinfo : EIATTR_KPARAM_INFO
	.align		4
.L_45:
        /*0018*/ 	.byte	0x04, 0x17
        /*001a*/ 	.short	(.L_47 - .L_46)
.L_46:
        /*001c*/ 	.word	0x00000000
        /*0020*/ 	.short	0x0001
        /*0022*/ 	.short	0x0008
        /*0024*/ 	.byte	0x00, 0xf5, 0x21, 0x00


	//----- nvinfo : EIATTR_KPARAM_INFO
	.align		4
.L_47:
        /*0028*/ 	.byte	0x04, 0x17
        /*002a*/ 	.short	(.L_49 - .L_48)
.L_48:
        /*002c*/ 	.word	0x00000000
        /*0030*/ 	.short	0x0000
        /*0032*/ 	.short	0x0000
        /*0034*/ 	.byte	0x00, 0xf5, 0x21, 0x00


	//----- nvinfo : EIATTR_SPARSE_MMA_MASK
	.align		4
.L_49:
        /*0038*/ 	.byte	0x03, 0x50
        /*003a*/ 	.short	0x0000


	//----- nvinfo : EIATTR_MAXREG_COUNT
	.align		4
        /*003c*/ 	.byte	0x03, 0x1b
        /*003e*/ 	.short	0x00ff


	//----- nvinfo : EIATTR_NUM_BARRIERS
	.align		4
        /*0040*/ 	.byte	0x02, 0x4c
        /*0042*/ 	.byte	0x01
	.zero		1


	//----- nvinfo : EIATTR_MERCURY_ISA_VERSION
	.align		4
        /*0044*/ 	.byte	0x03, 0x5f
        /*0046*/ 	.short	0x0101


	//----- nvinfo : EIATTR_VRC_CTA_INIT_COUNT
	.align		4
        /*0048*/ 	.byte	0x02, 0x4a
	.zero		1
	.zero		1


	//----- nvinfo : EIATTR_EXIT_INSTR_OFFSETS
	.align		4
        /*004c*/ 	.byte	0x04, 0x1c
        /*004e*/ 	.short	(.L_51 - .L_50)


	//   ....[0]....
.L_50:
        /*0050*/ 	.word	0x00000080


	//   ....[1]....
        /*0054*/ 	.word	0x00000220


	//----- nvinfo : EIATTR_CRS_STACK_SIZE
	.align		4
.L_51:
        /*0058*/ 	.byte	0x04, 0x1e
        /*005a*/ 	.short	(.L_53 - .L_52)
.L_52:
        /*005c*/ 	.word	0x00000000


	//----- nvinfo : EIATTR_CBANK_PARAM_SIZE
	.align		4
.L_53:
        /*0060*/ 	.byte	0x03, 0x19
        /*0062*/ 	.short	0x0014


	//----- nvinfo : EIATTR_PARAM_CBANK
	.align		4
        /*0064*/ 	.byte	0x04, 0x0a
        /*0066*/ 	.short	(.L_55 - .L_54)
	.align		4
.L_54:
        /*0068*/ 	.word	index@(.nv.constant0._Z11bucket_scanPiS_i)
        /*006c*/ 	.short	0x0380
        /*006e*/ 	.short	0x0014


	//----- nvinfo : EIATTR_SW_WAR
	.align		4
.L_55:
        /*0070*/ 	.byte	0x04, 0x36
        /*0072*/ 	.short	(.L_57 - .L_56)
.L_56:
        /*0074*/ 	.word	0x00000008
.L_57:


//--------------------- .nv.info._Z16bucket_reductionPiS_i --------------------------
	.section	.nv.info._Z16bucket_reductionPiS_i,"",@"SHT_CUDA_INFO"
	.sectionflags	@""
	.align	4


	//----- nvinfo : EIATTR_CUDA_API_VERSION
	.align		4
        /*0000*/ 	.byte	0x04, 0x37
        /*0002*/ 	.short	(.L_59 - .L_58)
.L_58:
        /*0004*/ 	.word	0x00000082


	//----- nvinfo : EIATTR_KPARAM_INFO
	.align		4
.L_59:
        /*0008*/ 	.byte	0x04, 0x17
        /*000a*/ 	.short	(.L_61 - .L_60)
.L_60:
        /*000c*/ 	.word	0x00000000
        /*0010*/ 	.short	0x0002
        /*0012*/ 	.short	0x0010
        /*0014*/ 	.byte	0x00, 0xf0, 0x11, 0x00


	//----- nvinfo : EIATTR_KPARAM_INFO
	.align		4
.L_61:
        /*0018*/ 	.byte	0x04, 0x17
        /*001a*/ 	.short	(.L_63 - .L_62)
.L_62:
        /*001c*/ 	.word	0x00000000
        /*0020*/ 	.short	0x0001
        /*0022*/ 	.short	0x0008
        /*0024*/ 	.byte	0x00, 0xf5, 0x21, 0x00


	//----- nvinfo : EIATTR_KPARAM_INFO
	.align		4
.L_63:
        /*0028*/ 	.byte	0x04, 0x17
        /*002a*/ 	.short	(.L_65 - .L_64)
.L_64:
        /*002c*/ 	.word	0x00000000
        /*0030*/ 	.short	0x0000
        /*0032*/ 	.short	0x0000
        /*0034*/ 	.byte	0x00, 0xf5, 0x21, 0x00


	//----- nvinfo : EIATTR_SPARSE_MMA_MASK
	.align		4
.L_65:
        /*0038*/ 	.byte	0x03, 0x50
        /*003a*/ 	.short	0x0000


	//----- nvinfo : EIATTR_MAXREG_COUNT
	.align		4
        /*003c*/ 	.byte	0x03, 0x1b
        /*003e*/ 	.short	0x00ff


	//----- nvinfo : EIATTR_MERCURY_ISA_VERSION
	.align		4
        /*0040*/ 	.byte	0x03, 0x5f
        /*0042*/ 	.short	0x0101


	//----- nvinfo : EIATTR_VRC_CTA_INIT_COUNT
	.align		4
        /*0044*/ 	.byte	0x02, 0x4a
	.zero		1
	.zero		1


	//----- nvinfo : EIATTR_EXIT_INSTR_OFFSETS
	.align		4
        /*0048*/ 	.byte	0x04, 0x1c
        /*004a*/ 	.short	(.L_67 - .L_66)


	//   ....[0]....
.L_66:
        /*004c*/ 	.word	0x00000070


	//   ....[1]....
        /*0050*/ 	.word	0x00000100


	//----- nvinfo : EIATTR_CBANK_PARAM_SIZE
	.align		4
.L_67:
        /*0054*/ 	.byte	0x03, 0x19
        /*0056*/ 	.short	0x0014


	//----- nvinfo : EIATTR_PARAM_CBANK
	.align		4
        /*0058*/ 	.byte	0x04, 0x0a
        /*005a*/ 	.short	(.L_69 - .L_68)
	.align		4
.L_68:
        /*005c*/ 	.word	index@(.nv.constant0._Z16bucket_reductionPiS_i)
        /*0060*/ 	.short	0x0380
        /*0062*/ 	.short	0x0014


	//----- nvinfo : EIATTR_SW_WAR
	.align		4
.L_69:
        /*0064*/ 	.byte	0x04, 0x36
        /*0066*/ 	.short	(.L_71 - .L_70)
.L_70:
        /*0068*/ 	.word	0x00000008
.L_71:


//--------------------- .nv.info._Z11bucket_initPii --------------------------
	.section	.nv.info._Z11bucket_initPii,"",@"SHT_CUDA_INFO"
	.sectionflags	@""
	.align	4


	//----- nvinfo : EIATTR_CUDA_API_VERSION
	.align		4
        /*0000*/ 	.byte	0x04, 0x37
        /*0002*/ 	.short	(.L_73 - .L_72)
.L_72:
        /*0004*/ 	.word	0x00000082


	//----- nvinfo : EIATTR_KPARAM_INFO
	.align		4
.L_73:
        /*0008*/ 	.byte	0x04, 0x17
        /*000a*/ 	.short	(.L_75 - .L_74)
.L_74:
        /*000c*/ 	.word	0x00000000
        /*0010*/ 	.short	0x0001
        /*0012*/ 	.short	0x0008
        /*0014*/ 	.byte	0x00, 0xf0, 0x11, 0x00


	//----- nvinfo : EIATTR_KPARAM_INFO
	.align		4
.L_75:
        /*0018*/ 	.byte	0x04, 0x17
        /*001a*/ 	.short	(.L_77 - .L_76)
.L_76:
        /*001c*/ 	.word	0x00000000
        /*0020*/ 	.short	0x0000
        /*0022*/ 	.short	0x0000
        /*0024*/ 	.byte	0x00, 0xf5, 0x21, 0x00


	//----- nvinfo : EIATTR_SPARSE_MMA_MASK
	.align		4
.L_77:
        /*0028*/ 	.byte	0x03, 0x50
        /*002a*/ 	.short	0x0000


	//----- nvinfo : EIATTR_MAXREG_COUNT
	.align		4
        /*002c*/ 	.byte	0x03, 0x1b
        /*002e*/ 	.short	0x00ff


	//----- nvinfo : EIATTR_MERCURY_ISA_VERSION
	.align		4
        /*0030*/ 	.byte	0x03, 0x5f
        /*0032*/ 	.short	0x0101


	//----- nvinfo : EIATTR_VRC_CTA_INIT_COUNT
	.align		4
        /*0034*/ 	.byte	0x02, 0x4a
	.zero		1
	.zero		1


	//----- nvinfo : EIATTR_EXIT_INSTR_OFFSETS
	.align		4
        /*0038*/ 	.byte	0x04, 0x1c
        /*003a*/ 	.short	(.L_79 - .L_78)


	//   ....[0]....
.L_78:
        /*003c*/ 	.word	0x00000070


	//   ....[1]....
        /*0040*/ 	.word	0x000000c0


	//----- nvinfo : EIATTR_CBANK_PARAM_SIZE
	.align		4
.L_79:
        /*0044*/ 	.byte	0x03, 0x19
        /*0046*/ 	.short	0x000c


	//----- nvinfo : EIATTR_PARAM_CBANK
	.align		4
        /*0048*/ 	.byte	0x04, 0x0a
        /*004a*/ 	.short	(.L_81 - .L_80)
	.align		4
.L_80:
        /*004c*/ 	.word	index@(.nv.constant0._Z11bucket_initPii)
        /*0050*/ 	.short	0x0380
        /*0052*/ 	.short	0x000c


	//----- nvinfo : EIATTR_SW_WAR
	.align		4
.L_81:
        /*0054*/ 	.byte	0x04, 0x36
        /*0056*/ 	.short	(.L_83 - .L_82)
.L_82:
        /*0058*/ 	.word	0x00000008
.L_83:


//--------------------- .nv.callgraph             --------------------------
	.section	.nv.callgraph,"",@"SHT_CUDA_CALLGRAPH"
	.align	4
	.sectionentsize	8
	.align		4
        /*0000*/ 	.word	0x00000000
	.align		4
        /*0004*/ 	.word	0xffffffff
	.align		4
        /*0008*/ 	.word	0x00000000
	.align		4
        /*000c*/ 	.word	0xfffffffe
	.align		4
        /*0010*/ 	.word	0x00000000
	.align		4
        /*0014*/ 	.word	0xfffffffd
	.align		4
        /*0018*/ 	.word	0x00000000
	.align		4
        /*001c*/ 	.word	0xfffffffc


//--------------------- .text._Z11bucket_sortPiS_ii --------------------------
	.section	.text._Z11bucket_sortPiS_ii,"ax",@progbits
	.align	128
        .global         _Z11bucket_sortPiS_ii
        .type           _Z11bucket_sortPiS_ii,@function
        .size           _Z11bucket_sortPiS_ii,(.L_x_11 - _Z11bucket_sortPiS_ii)
        .other          _Z11bucket_sortPiS_ii,@"STO_CUDA_ENTRY STV_DEFAULT"
_Z11bucket_sortPiS_ii:
.text._Z11bucket_sortPiS_ii:
[----:B------:R-:W-:Y:S01]  /*0000*/  LDC R1, c[0x0][0x37c] ;  /* 0x0000df00ff017b82 */ /* 0x000fe20000000800 */
[----:B------:R-:W0:Y:S07]  /*0010*/  S2R R0, SR_TID.X ;  /* 0x0000000000007919 */ /* 0x000e2e0000002100 */
[----:B------:R-:W0:Y:S01]  /*0020*/  S2UR UR4, SR_CTAID.X ;  /* 0x00000000000479c3 */ /* 0x000e220000002500 */
[----:B------:R-:W1:Y:S07]  /*0030*/  LDCU UR5, c[0x0][0x394] ;  /* 0x00007280ff0577ac */ /* 0x000e6e0008000800 */
[----:B------:R-:W0:Y:S02]  /*0040*/  LDC R9, c[0x0][0x360] ;  /* 0x0000d800ff097b82 */ /* 0x000e240000000800 */
[----:B0-----:R-:W-:-:S05]  /*0050*/  IMAD R9, R9, UR4, R0 ;  /* 0x0000000409097c24 */ /* 0x001fca000f8e0200 */
[----:B-1----:R-:W-:-:S13]  /*0060*/  ISETP.GE.AND P0, PT, R9, UR5, PT ;  /* 0x0000000509007c0c */ /* 0x002fda000bf06270 */
[----:B------:R-:W-:Y:S05]  /*0070*/  @P0 EXIT ;  /* 0x000000000000094d */ /* 0x000fea0003800000 */
[----:B------:R-:W0:Y:S01]  /*0080*/  LDC R0, c[0x0][0x390] ;  /* 0x0000e400ff007b82 */ /* 0x000e220000000800 */
[----:B------:R-:W1:Y:S07]  /*0090*/  LDCU.64 UR4, c[0x0][0x358] ;  /* 0x00006b00ff0477ac */ /* 0x000e6e0008000a00 */
[----:B------:R-:W2:Y:S01]  /*00a0*/  LDC.64 R2, c[0x0][0x388] ;  /* 0x0000e200ff027b82 */ /* 0x000ea20000000a00 */
[----:B0-----:R-:W-:Y:S01]  /*00b0*/  ISETP.GE.AND P0, PT, R0, 0x2, PT ;  /* 0x000000020000780c */ /* 0x001fe20003f06270 */
[----:B--2---:R-:W-:-:S05]  /*00c0*/  IMAD.WIDE R2, R9, 0x4, R2 ;  /* 0x0000000409027825 */ /* 0x004fca00078e0202 */
[----:B-1----:R0:W-:Y:S07]  /*00d0*/  STG.E desc[UR4][R2.64], RZ ;  /* 0x000000ff02007986 */ /* 0x0021ee000c101904 */
[----:B------:R-:W-:Y:S05]  /*00e0*/  @!P0 EXIT ;  /* 0x000000000000894d */ /* 0x000fea0003800000 */
[----:B------:R-:W1:Y:S01]  /*00f0*/  LDC.64 R4, c[0x0][0x380] ;  /* 0x0000e000ff047b82 */ /* 0x000e620000000a00 */
[----:B------:R-:W-:Y:S01]  /*0100*/  IMAD.MOV.U32 R11, RZ, RZ, 0x1 ;  /* 0x00000001ff0b7424 */ /* 0x000fe200078e00ff */
[----:B------:R-:W2:Y:S06]  /*0110*/  LDCU UR6, c[0x0][0x390] ;  /* 0x00007200ff0677ac */ /* 0x000eac0008000800 */
.L_x_3:
[----:B-1----:R-:W-:-:S05]  /*0120*/  IMAD.WIDE.U32 R6, R11, 0x4, R4 ;  /* 0x000000040b067825 */ /* 0x002fca00078e0004 */
[----:B------:R-:W3:Y:S01]  /*0130*/  LDG.E R0, desc[UR4][R6.64+-0x4] ;  /* 0xfffffc0406007981 */ /* 0x000ee2000c1e1900 */
[----:B------:R-:W-:Y:S01]  /*0140*/  BSSY.RECONVERGENT B0, `(.L_x_0) ;  /* 0x0000006000007945 */ /* 0x000fe20003800200 */
[----:B---3--:R-:W-:-:S13]  /*0150*/  ISETP.GE.AND P0, PT, R9, R0, PT ;  /* 0x000000000900720c */ /* 0x008fda0003f06270 */
[----:B------:R-:W-:Y:S05]  /*0160*/  @!P0 BRA `(.L_x_1) ;  /* 0x00000000000c8947 */ /* 0x000fea0003800000 */
[----:B------:R-:W3:Y:S02]  /*0170*/  LDG.E R6, desc[UR4][R6.64] ;  /* 0x0000000406067981 */ /* 0x000ee4000c1e1900 */
[----:B---3--:R-:W-:-:S13]  /*0180*/  ISETP.GE.AND P0, PT, R9, R6, PT ;  /* 0x000000060900720c */ /* 0x008fda0003f06270 */
[----:B------:R-:W-:Y:S05]  /*0190*/  @!P0 BRA `(.L_x_2) ;  /* 0x0000000000148947 */ /* 0x000fea0003800000 */
.L_x_1:
[----:B--2---:R-:W-:Y:S05]  /*01a0*/  BSYNC.RECONVERGENT B0 ;  /* 0x0000000000007941 */ /* 0x004fea0003800200 */
.L_x_0:
[----:B------:R-:W-:-:S05]  /*01b0*/  VIADD R11, R11, 0x1 ;  /* 0x000000010b0b7836 */ /* 0x000fca0000000000 */
[----:B------:R-:W-:-:S13]  /*01c0*/  ISETP.NE.AND P0, PT, R11, UR6, PT ;  /* 0x000000060b007c0c */ /* 0x000fda000bf05270 */
[----:B------:R-:W-:Y:S05]  /*01d0*/  @P0 BRA `(.L_x_3) ;  /* 0xfffffffc00d00947 */ /* 0x000fea000383ffff */
[----:B------:R-:W-:Y:S05]  /*01e0*/  EXIT ;  /* 0x000000000000794d */ /* 0x000fea0003800000 */
.L_x_2:
[----:B------:R-:W-:Y:S01]  /*01f0*/  STG.E desc[UR4][R2.64], R11 ;  /* 0x0000000b02007986 */ /* 0x000fe2000c101904 */
[----:B--2---:R-:W-:Y:S05]  /*0200*/  EXIT ;  /* 0x000000000000794d */ /* 0x004fea0003800000 */
.L_x_4:
[----:B------:R-:W-:-:S00]  /*0210*/  BRA `(.L_x_4) ;  /* 0xfffffffc00fc7947 */ /* 0x000fc0000383ffff */
[----:B------:R-:W-:-:S00]  /*0220*/  NOP ;  /* 0x0000000000007918 */ /* 0x000fc00000000000 */
        /* <DEDUP_REMOVED lines=13> */
.L_x_11:


//--------------------- .text._Z11bucket_scanPiS_i --------------------------
	.section	.text._Z11bucket_scanPiS_i,"ax",@progbits
	.align	128
        .global         _Z11bucket_scanPiS_i
        .type           _Z11bucket_scanPiS_i,@function
        .size           _Z11bucket_scanPiS_i,(.L_x_12 - _Z11bucket_scanPiS_i)
        .other          _Z11bucket_scanPiS_i,@"STO_CUDA_ENTRY STV_DEFAULT"
_Z11bucket_scanPiS_i:
.text._Z11bucket_scanPiS_i:
[----:B------:R-:W-:Y:S01]  /*0000*/  LDC R1, c[0x0][0x37c] ;  /* 0x0000df00ff017b82 */ /* 0x000fe20000000800 */
[----:B------:R-:W0:Y:S07]  /*0010*/  S2R R0, SR_TID.X ;  /* 0x0000000000007919 */ /* 0x000e2e0000002100 */
[----:B------:R-:W0:Y:S08]  /*0020*/  S2UR UR4, SR_CTAID.X ;  /* 0x00000000000479c3 */ /* 0x000e300000002500 */
[----:B------:R-:W0:Y:S08]  /*0030*/  LDC R11, c[0x0][0x360] ;  /* 0x0000d800ff0b7b82 */ /* 0x000e300000000800 */
[----:B------:R-:W1:Y:S01]  /*0040*/  LDC R2, c[0x0][0x390] ;  /* 0x0000e400ff027b82 */ /* 0x000e620000000800 */
[----:B0-----:R-:W-:Y:S01]  /*0050*/  IMAD R11, R11, UR4, R0 ;  /* 0x000000040b0b7c24 */ /* 0x001fe2000f8e0200 */
[----:B-1----:R-:W-:-:S04]  /*0060*/  ISETP.GE.AND P0, PT, R2, 0x2, PT ;  /* 0x000000020200780c */ /* 0x002fc80003f06270 */
[----:B------:R-:W-:-:S13]  /*0070*/  ISETP.GE.OR P0, PT, R11, R2, !P0 ;  /* 0x000000020b00720c */ /* 0x000fda0004706670 */
[----:B------:R-:W-:Y:S05]  /*0080*/  @P0 EXIT ;  /* 0x000000000000094d */ /* 0x000fea0003800000 */
[----:B------:R-:W0:Y:S01]  /*0090*/  LDC.64 R2, c[0x0][0x380] ;  /* 0x0000e000ff027b82 */ /* 0x000e220000000a00 */
[----:B------:R-:W1:Y:S01]  /*00a0*/  LDCU.64 UR6, c[0x0][0x358] ;  /* 0x00006b00ff0677ac */ /* 0x000e620008000a00 */
[----:B------:R-:W2:Y:S06]  /*00b0*/  LDCU UR5, c[0x0][0x390] ;  /* 0x00007200ff0577ac */ /* 0x000eac0008000800 */
[----:B------:R-:W3:Y:S01]  /*00c0*/  LDC.64 R4, c[0x0][0x388] ;  /* 0x0000e200ff047b82 */ /* 0x000ee20000000a00 */
[----:B------:R-:W-:-:S07]  /*00d0*/  UMOV UR4, 0x1 ;  /* 0x0000000100047882 */ /* 0x000fce0000000000 */
[----:B------:R-:W4:Y:S01]  /*00e0*/  LDC.64 R8, c[0x0][0x388] ;  /* 0x0000e200ff087b82 */ /* 0x000f220000000a00 */
[----:B0-----:R-:W-:-:S04]  /*00f0*/  IMAD.WIDE R2, R11, 0x4, R2 ;  /* 0x000000040b027825 */ /* 0x001fc800078e0202 */
[----:B-123--:R-:W-:-:S07]  /*0100*/  IMAD.WIDE R4, R11, 0x4, R4 ;  /* 0x000000040b047825 */ /* 0x00efce00078e0204 */
.L_x_7:
[----:B0-----:R-:W2:Y:S01]  /*0110*/  LDG.E R7, desc[UR6][R2.64] ;  /* 0x0000000602077981 */ /* 0x001ea2000c1e1900 */
[----:B------:R-:W-:Y:S01]  /*0120*/  ISETP.GE.AND P0, PT, R11, UR4, PT ;  /* 0x000000040b007c0c */ /* 0x000fe2000bf06270 */
[----:B------:R-:W-:Y:S02]  /*0130*/  BSSY.RECONVERGENT B0, `(.L_x_5) ;  /* 0x000000a000007945 */ /* 0x000fe40003800200 */
[----:B--2---:R0:W-:Y:S01]  /*0140*/  STG.E desc[UR6][R4.64], R7 ;  /* 0x0000000704007986 */ /* 0x0041e2000c101906 */
[----:B------:R-:W-:Y:S09]  /*0150*/  BAR.SYNC.DEFER_BLOCKING 0x0 ;  /* 0x0000000000007b1d */ /* 0x000ff20000010000 */
[----:B-1----:R-:W-:Y:S05]  /*0160*/  @!P0 BRA `(.L_x_6) ;  /* 0x0000000000188947 */ /* 0x002fea0003800000 */
[----:B0-----:R-:W-:Y:S01]  /*0170*/  IADD3 R7, PT, PT, R11, -UR4, RZ ;  /* 0x800000040b077c10 */ /* 0x001fe2000fffe0ff */
[----:B------:R-:W2:Y:S04]  /*0180*/  LDG.E R13, desc[UR6][R2.64] ;  /* 0x00000006020d7981 */ /* 0x000ea8000c1e1900 */
[----:B----4-:R-:W-:-:S06]  /*0190*/  IMAD.WIDE R6, R7, 0x4, R8 ;  /* 0x0000000407067825 */ /* 0x010fcc00078e0208 */
[----:B------:R-:W2:Y:S02]  /*01a0*/  LDG.E R6, desc[UR6][R6.64] ;  /* 0x0000000606067981 */ /* 0x000ea4000c1e1900 */
[----:B--2---:R-:W-:-:S05]  /*01b0*/  IADD3 R13, PT, PT, R6, R13, RZ ;  /* 0x0000000d060d7210 */ /* 0x004fca0007ffe0ff */
[----:B------:R1:W-:Y:S02]  /*01c0*/  STG.E desc[UR6][R2.64], R13 ;  /* 0x0000000d02007986 */ /* 0x0003e4000c101906 */
.L_x_6:
[----:B------:R-:W-:Y:S05]  /*01d0*/  BSYNC.RECONVERGENT B0 ;  /* 0x0000000000007941 */ /* 0x000fea0003800200 */
.L_x_5:
[----:B------:R-:W-:Y:S01]  /*01e0*/  BAR.SYNC.DEFER_BLOCKING 0x0 ;  /* 0x0000000000007b1d */ /* 0x000fe20000010000 */
[----:B------:R-:W-:-:S04]  /*01f0*/  USHF.L.U32 UR4, UR4, 0x1, URZ ;  /* 0x0000000104047899 */ /* 0x000fc800080006ff */
[----:B------:R-:W-:-:S09]  /*0200*/  UISETP.GE.AND UP0, UPT, UR4, UR5, UPT ;  /* 0x000000050400728c */ /* 0x000fd2000bf06270 */
[----:B------:R-:W-:Y:S05]  /*0210*/  BRA.U !UP0, `(.L_x_7) ;  /* 0xfffffffd08bc7547 */ /* 0x000fea000b83ffff */
[----:B------:R-:W-:Y:S05]  /*0220*/  EXIT ;  /* 0x000000000000794d */ /* 0x000fea0003800000 */
.L_x_8:
        /* <DEDUP_REMOVED lines=13> */
.L_x_12:


//--------------------- .text._Z16bucket_reductionPiS_i --------------------------
	.section	.text._Z16bucket_reductionPiS_i,"ax",@progbits
	.align	128
        .global         _Z16bucket_reductionPiS_i
        .type           _Z16bucket_reductionPiS_i,@function
        .size           _Z16bucket_reductionPiS_i,(.L_x_13 - _Z16bucket_reductionPiS_i)
        .other          _Z16bucket_reductionPiS_i,@"STO_CUDA_ENTRY STV_DEFAULT"
_Z16bucket_reductionPiS_i:
.text._Z16bucket_reductionPiS_i:
        /* <DEDUP_REMOVED lines=8> */
[----:B------:R-:W0:Y:S01]  /*0080*/  LDC.64 R2, c[0x0][0x388] ;  /* 0x0000e200ff027b82 */ /* 0x000e220000000a00 */
[----:B------:R-:W1:Y:S01]  /*0090*/  LDCU.64 UR4, c[0x0][0x358] ;  /* 0x00006b00ff0477ac */ /* 0x000e620008000a00 */
[----:B0-----:R-:W-:-:S06]  /*00a0*/  IMAD.WIDE R2, R5, 0x4, R2 ;  /* 0x0000000405027825 */ /* 0x001fcc00078e0202 */
[----:B------:R-:W0:Y:S01]  /*00b0*/  LDC.64 R4, c[0x0][0x380] ;  /* 0x0000e000ff047b82 */ /* 0x000e220000000a00 */
[----:B-1----:R-:W0:Y:S01]  /*00c0*/  LDG.E R3, desc[UR4][R2.64] ;  /* 0x0000000402037981 */ /* 0x002e22000c1e1900 */
[----:B------:R-:W-:Y:S02]  /*00d0*/  HFMA2 R7, -RZ, RZ, 0, 5.9604644775390625e-08 ;  /* 0x00000001ff077431 */ /* 0x000fe400000001ff */
[----:B0-----:R-:W-:-:S05]  /*00e0*/  IMAD.WIDE R4, R3, 0x4, R4 ;  /* 0x0000000403047825 */ /* 0x001fca00078e0204 */
[----:B------:R-:W-:Y:S01]  /*00f0*/  REDG.E.ADD.STRONG.GPU desc[UR4][R4.64], R7 ;  /* 0x000000070400798e */ /* 0x000fe2000c12e104 */
[----:B------:R-:W-:Y:S05]  /*0100*/  EXIT ;  /* 0x000000000000794d */ /* 0x000fea0003800000 */
.L_x_9:
        /* <DEDUP_REMOVED lines=15> */
.L_x_13:


//--------------------- .text._Z11bucket_initPii  --------------------------
	.section	.text._Z11bucket_initPii,"ax",@progbits
	.align	128
        .global         _Z11bucket_initPii
        .type           _Z11bucket_initPii,@function
        .size           _Z11bucket_initPii,(.L_x_14 - _Z11bucket_initPii)
        .other          _Z11bucket_initPii,@"STO_CUDA_ENTRY STV_DEFAULT"
_Z11bucket_initPii:
.text._Z11bucket_initPii:
        /* <DEDUP_REMOVED lines=10> */
[----:B0-----:R-:W-:-:S05]  /*00a0*/  IMAD.WIDE R2, R5, 0x4, R2 ;  /* 0x0000000405027825 */ /* 0x001fca00078e0202 */
[----:B-1----:R-:W-:Y:S01]  /*00b0*/  STG.E desc[UR4][R2.64], RZ ;  /* 0x000000ff02007986 */ /* 0x002fe2000c101904 */
[----:B------:R-:W-:Y:S05]  /*00c0*/  EXIT ;  /* 0x000000000000794d */ /* 0x000fea0003800000 */
.L_x_10:
        /* <DEDUP_REMOVED lines=11> */
.L_x_14:


//--------------------- .nv.shared.reserved.0     --------------------------
	.section	.nv.shared.reserved.0,"aw",@nobits
	.weak		__nv_reservedSMEM_offset_0_alias
	.size		__nv_reservedSMEM_offset_0_alias, 0, 64
	.other		__nv_reservedSMEM_offset_0_alias,@"STO_CUDA_RESERVED_SHARED STV_DEFAULT"
__nv_reservedSMEM_offset_0_alias:
	.zero		0
	.zero		64


//--------------------- .nv.constant0._Z11bucket_sortPiS_ii --------------------------
	.section	.nv.constant0._Z11bucket_sortPiS_ii,"a",@progbits
	.sectionflags	@""
	.align	4
.nv.constant0._Z11bucket_sortPiS_ii:
	.zero		920


//--------------------- .nv.constant0._Z11bucket_scanPiS_i --------------------------
	.section	.nv.constant0._Z11bucket_scanPiS_i,"a",@progbits
	.sectionflags	@""
	.align	4
.nv.constant0._Z11bucket_scanPiS_i:
	.zero		916


//--------------------- .nv.constant0._Z16bucket_reductionPiS_i --------------------------
	.section	.nv.constant0._Z16bucket_reductionPiS_i,"a",@progbits
	.sectionflags	@""
	.align	4
.nv.constant0._Z16bucket_reductionPiS_i:
	.zero		916


//--------------------- .nv.constant0._Z11bucket_initPii --------------------------
	.section	.nv.constant0._Z11bucket_initPii,"a",@progbits
	.sectionflags	@""
	.align	4
.nv.constant0._Z11bucket_initPii:
	.zero		908


//--------------------- SYMBOLS --------------------------

	.type		.nv.reservedSmem.offset0,@object
	.size		.nv.reservedSmem.offset0,0x4
